//
// Generated by NVIDIA NVVM Compiler
//
// Compiler Build ID: CL-36424714
// Cuda compilation tools, release 13.0, V13.0.88
// Based on NVVM 20.0.0
//

.version 9.0
.target sm_100
.address_size 64

	// .globl	_Z6kernelPfS_i

.visible .entry _Z6kernelPfS_i(
	.param .u64 .ptr .align 1 _Z6kernelPfS_i_param_0,
	.param .u64 .ptr .align 1 _Z6kernelPfS_i_param_1,
	.param .u32 _Z6kernelPfS_i_param_2
)
{
	.reg .b32 	%r<7>;
	.reg .b32 	%f<4>;
	.reg .b64 	%rd<8>;

	ld.param.u64 	%rd1, [_Z6kernelPfS_i_param_0];
	ld.param.u64 	%rd2, [_Z6kernelPfS_i_param_1];
	ld.param.u32 	%r1, [_Z6kernelPfS_i_param_2];
	cvta.to.global.u64 	%rd3, %rd2;
	cvta.to.global.u64 	%rd4, %rd1;
	mov.u32 	%r2, %tid.x;
	mov.u32 	%r3, %ctaid.x;
	mov.u32 	%r4, %ntid.x;
	mad.lo.s32 	%r5, %r3, %r4, %r2;
	add.s32 	%r6, %r5, %r1;
	mul.wide.s32 	%rd5, %r6, 4;
	add.s64 	%rd6, %rd4, %rd5;
	ld.global.f32 	%f1, [%rd6];
	add.s64 	%rd7, %rd3, %rd5;
	ld.global.f32 	%f2, [%rd7];
	add.f32 	%f3, %f1, %f2;
	st.global.f32 	[%rd6], %f3;
	ret;

}


// ===== COMPILED SASS (sm_100) =====

	.target	sm_100

	.elftype	@"ET_EXEC"


//--------------------- .note.nv.tkinfo           --------------------------
	.section	.note.nv.tkinfo,"",@"SHT_NOTE"
	.sectionflags	@"SHF_NOTE_NV_TKINFO"
	.tkinfo
        /*0018*/ 	.word	0x00000002
        /*0030*/ 	.string	""
        /*0030*/ 	.string	"ptxas"
        /*0030*/ 	.string	"Cuda compilation tools, release 13.0, V13.0.88"
        /*0030*/ 	.string	"Build cuda_13.0.r13.0/compiler.36424714_0"
        /*0030*/ 	.string	"-arch sm_100 -m 64 "



//--------------------- .note.nv.cuinfo           --------------------------
	.section	.note.nv.cuinfo,"",@"SHT_NOTE"
	.sectionflags	@"SHF_NOTE_NV_CUINFO"
        /*0018*/ 	.short	0x0002
        /*001a*/ 	.short	0x0064
        /*001c*/ 	.short	0x0082
	.zero		2


//--------------------- .nv.info                  --------------------------
	.section	.nv.info,"",@"SHT_CUDA_INFO"
	.align	4


	//----- nvinfo : EIATTR_REGCOUNT
	.align		4
        /*0000*/ 	.byte	0x04, 0x2f
        /*0002*/ 	.short	(.L_1 - .L_0)
	.align		4
.L_0:
        /*0004*/ 	.word	index@(_Z6kernelPfS_i)
        /*0008*/ 	.word	0x0000000a


	//----- nvinfo : EIATTR_FRAME_SIZE
	.align		4
.L_1:
        /*000c*/ 	.byte	0x04, 0x11
        /*000e*/ 	.short	(.L_3 - .L_2)
	.align		4
.L_2:
        /*0010*/ 	.word	index@(_Z6kernelPfS_i)
        /*0014*/ 	.word	0x00000000


	//----- nvinfo : EIATTR_MIN_STACK_SIZE
	.align		4
.L_3:
        /*0018*/ 	.byte	0x04, 0x12
        /*001a*/ 	.short	(.L_5 - .L_4)
	.align		4
.L_4:
        /*001c*/ 	.word	index@(_Z6kernelPfS_i)
        /*0020*/ 	.word	0x00000000
.L_5:


//--------------------- .nv.compat                --------------------------
	.section	.nv.compat,"",@"SHT_CUDA_COMPAT_INFO"
	.align	4
        /*0000*/ 	.byte	0x02, 0x09, 0x00, 0x00, 0x02, 0x02, 0x01, 0x00, 0x02, 0x05, 0x05, 0x00, 0x03, 0x07, 0x01, 0x01
        /*0010*/ 	.byte	0x02, 0x03, 0x00, 0x00, 0x02, 0x06, 0x01, 0x00, 0x04, 0x0b, 0x08, 0x00, 0x09, 0x00, 0x00, 0x00
        /*0020*/ 	.byte	0x00, 0x00, 0x00, 0x00


//--------------------- .nv.info._Z6kernelPfS_i   --------------------------
	.section	.nv.info._Z6kernelPfS_i,"",@"SHT_CUDA_INFO"
	.sectionflags	@""
	.align	4


	//----- nvinfo : EIATTR_CUDA_API_VERSION
	.align		4
        /*0000*/ 	.byte	0x04, 0x37
        /*0002*/ 	.short	(.L_7 - .L_6)
.L_6:
        /*0004*/ 	.word	0x00000082


	//----- nvinfo : EIATTR_KPARAM_INFO
	.align		4
.L_7:
        /*0008*/ 	.byte	0x04, 0x17
        /*000a*/ 	.short	(.L_9 - .L_8)
.L_8:
        /*000c*/ 	.word	0x00000000
        /*0010*/ 	.short	0x0002
        /*0012*/ 	.short	0x0010
        /*0014*/ 	.byte	0x00, 0xf0, 0x11, 0x00


	//----- nvinfo : EIATTR_KPARAM_INFO
	.align		4
.L_9:
        /*0018*/ 	.byte	0x04, 0x17
        /*001a*/ 	.short	(.L_11 - .L_10)
.L_10:
        /*001c*/ 	.word	0x00000000
        /*0020*/ 	.short	0x0001
        /*0022*/ 	.short	0x0008
        /*0024*/ 	.byte	0x00, 0xf5, 0x21, 0x00


	//----- nvinfo : EIATTR_KPARAM_INFO
	.align		4
.L_11:
        /*0028*/ 	.byte	0x04, 0x17
        /*002a*/ 	.short	(.L_13 - .L_12)
.L_12:
        /*002c*/ 	.word	0x00000000
        /*0030*/ 	.short	0x0000
        /*0032*/ 	.short	0x0000
        /*0034*/ 	.byte	0x00, 0xf5, 0x21, 0x00


	//----- nvinfo : EIATTR_SPARSE_MMA_MASK
	.align		4
.L_13:
        /*0038*/ 	.byte	0x03, 0x50
        /*003a*/ 	.short	0x0000


	//----- nvinfo : EIATTR_MAXREG_COUNT
	.align		4
        /*003c*/ 	.byte	0x03, 0x1b
        /*003e*/ 	.short	0x00ff


	//----- nvinfo : EIATTR_MERCURY_ISA_VERSION
	.align		4
        /*0040*/ 	.byte	0x03, 0x5f
        /*0042*/ 	.short	0x0101


	//----- nvinfo : EIATTR_VRC_CTA_INIT_COUNT
	.align		4
        /*0044*/ 	.byte	0x02, 0x4a
	.zero		1
	.zero		1


	//----- nvinfo : EIATTR_EXIT_INSTR_OFFSETS
	.align		4
        /*0048*/ 	.byte	0x04, 0x1c
        /*004a*/ 	.short	(.L_15 - .L_14)


	//   ....[0]....
.L_14:
        /*004c*/ 	.word	0x00000100


	//----- nvinfo : EIATTR_CBANK_PARAM_SIZE
	.align		4
.L_15:
        /*0050*/ 	.byte	0x03, 0x19
        /*0052*/ 	.short	0x0014


	//----- nvinfo : EIATTR_PARAM_CBANK
	.align		4
        /*0054*/ 	.byte	0x04, 0x0a
        /*0056*/ 	.short	(.L_17 - .L_16)
	.align		4
.L_16:
        /*0058*/ 	.word	index@(.nv.constant0._Z6kernelPfS_i)
        /*005c*/ 	.short	0x0380
        /*005e*/ 	.short	0x0014


	//----- nvinfo : EIATTR_SW_WAR
	.align		4
.L_17:
        /*0060*/ 	.byte	0x04, 0x36
        /*0062*/ 	.short	(.L_19 - .L_18)
.L_18:
        /*0064*/ 	.word	0x00000008
.L_19:


//--------------------- .nv.callgraph             --------------------------
	.section	.nv.callgraph,"",@"SHT_CUDA_CALLGRAPH"
	.align	4
	.sectionentsize	8
	.align		4
        /*0000*/ 	.word	0x00000000
	.align		4
        /*0004*/ 	.word	0xffffffff
	.align		4
        /*0008*/ 	.word	0x00000000
	.align		4
        /*000c*/ 	.word	0xfffffffe
	.align		4
        /*0010*/ 	.word	0x00000000
	.align		4
        /*0014*/ 	.word	0xfffffffd
	.align		4
        /*0018*/ 	.word	0x00000000
	.align		4
        /*001c*/ 	.word	0xfffffffc


//--------------------- .text._Z6kernelPfS_i      --------------------------
	.section	.text._Z6kernelPfS_i,"ax",@progbits
	.align	128
        .global         _Z6kernelPfS_i
        .type           _Z6kernelPfS_i,@function
        .size           _Z6kernelPfS_i,(.L_x_1 - _Z6kernelPfS_i)
        .other          _Z6kernelPfS_i,@"STO_CUDA_ENTRY STV_DEFAULT"
_Z6kernelPfS_i:
.text._Z6kernelPfS_i:
[----:B------:R-:W-:Y:S01]  /*0000*/  LDC R1, c[0x0][0x37c] ;  /* 0x0000df00ff017b82 */ /* 0x000fe20000000800 */
[----:B------:R-:W0:Y:S07]  /*0010*/  S2R R0, SR_TID.X ;  /* 0x0000000000007919 */ /* 0x000e2e0000002100 */
[----:B------:R-:W0:Y:S01]  /*0020*/  S2UR UR6, SR_CTAID.X ;  /* 0x00000000000679c3 */ /* 0x000e220000002500 */
[----:B------:R-:W1:Y:S01]  /*0030*/  LDCU UR7, c[0x0][0x390] ;  /* 0x00007200ff0777ac */ /* 0x000e620008000800 */
[----:B------:R-:W2:Y:S06]  /*0040*/  LDCU.64 UR4, c[0x0][0x358] ;  /* 0x00006b00ff0477ac */ /* 0x000eac0008000a00 */
[----:B------:R-:W0:Y:S08]  /*0050*/  LDC R7, c[0x0][0x360] ;  /* 0x0000d800ff077b82 */ /* 0x000e300000000800 */
[----:B------:R-:W3:Y:S08]  /*0060*/  LDC.64 R4, c[0x0][0x388] ;  /* 0x0000e200ff047b82 */ /* 0x000ef00000000a00 */
[----:B------:R-:W4:Y:S01]  /*0070*/  LDC.64 R2, c[0x0][0x380] ;  /* 0x0000e000ff027b82 */ /* 0x000f220000000a00 */
[----:B0-----:R-:W-:-:S05]  /*0080*/  IMAD R0, R7, UR6, R0 ;  /* 0x0000000607007c24 */ /* 0x001fca000f8e0200 */
[----:B-1----:R-:W-:-:S05]  /*0090*/  IADD3 R7, PT, PT, R0, UR7, RZ ;  /* 0x0000000700077c10 */ /* 0x002fca000fffe0ff */
[----:B---3--:R-:W-:-:S04]  /*00a0*/  IMAD.WIDE R4, R7, 0x4, R4 ;  /* 0x0000000407047825 */ /* 0x008fc800078e0204 */
[----:B----4-:R-:W-:Y:S02]  /*00b0*/  IMAD.WIDE R2, R7, 0x4, R2 ;  /* 0x0000000407027825 */ /* 0x010fe400078e0202 */
[----:B--2---:R-:W2:Y:S04]  /*00c0*/  LDG.E R5, desc[UR4][R4.64] ;  /* 0x0000000404057981 */ /* 0x004ea8000c1e1900 */
[----:B------:R-:W2:Y:S02]  /*00d0*/  LDG.E R0, desc[UR4][R2.64] ;  /* 0x0000000402007981 */ /* 0x000ea4000c1e1900 */
[----:B--2---:R-:W-:-:S05]  /*00e0*/  FADD R7, R0, R5 ;  /* 0x0000000500077221 */ /* 0x004fca0000000000 */
[----:B------:R-:W-:Y:S01]  /*00f0*/  STG.E desc[UR4][R2.64], R7 ;  /* 0x0000000702007986 */ /* 0x000fe2000c101904 */
[----:B------:R-:W-:Y:S05]  /*0100*/  EXIT ;  /* 0x000000000000794d */ /* 0x000fea0003800000 */
.L_x_0:
[----:B------:R-:W-:-:S00]  /*0110*/  BRA `(.L_x_0) ;  /* 0xfffffffc00fc7947 */ /* 0x000fc0000383ffff */
[----:B------:R-:W-:-:S00]  /*0120*/  NOP ;  /* 0x0000000000007918 */ /* 0x000fc00000000000 */
        /* <DEDUP_REMOVED lines=13> */
.L_x_1:


//--------------------- .nv.shared.reserved.0     --------------------------
	.section	.nv.shared.reserved.0,"aw",@nobits
	.weak		__nv_reservedSMEM_offset_0_alias
	.size		__nv_reservedSMEM_offset_0_alias, 0, 64
	.other		__nv_reservedSMEM_offset_0_alias,@"STO_CUDA_RESERVED_SHARED STV_DEFAULT"
__nv_reservedSMEM_offset_0_alias:
	.zero		0
	.zero		64


//--------------------- .nv.constant0._Z6kernelPfS_i --------------------------
	.section	.nv.constant0._Z6kernelPfS_i,"a",@progbits
	.sectionflags	@""
	.align	4
.nv.constant0._Z6kernelPfS_i:
	.zero		916


//--------------------- SYMBOLS --------------------------

	.type		.nv.reservedSmem.offset0,@object
	.size		.nv.reservedSmem.offset0,0x4
